	.headerflags	@"EF_CUDA_TEXMODE_UNIFIED EF_CUDA_64BIT_ADDRESS EF_CUDA_ACCELERATORS EF_CUDA_SM90 EF_CUDA_VIRTUAL_SM(EF_CUDA_SM90)"
	.elftype	@"ET_EXEC"


//--------------------- .nv.info                  --------------------------
	.section	.nv.info,"",@"SHT_CUDA_INFO"
	.align	4


	//----- nvinfo : EIATTR_REGCOUNT
	.align		4
        /*0000*/ 	.byte	0x04, 0x2f
        /*0002*/ 	.short	(.L_1 - .L_0)
	.align		4
.L_0:
        /*0004*/ 	.word	index@(triton_poi_fused_native_layer_norm_6)
        /*0008*/ 	.word	0x00000018


	//----- nvinfo : EIATTR_MIN_STACK_SIZE
	.align		4
.L_1:
        /*000c*/ 	.byte	0x04, 0x12
        /*000e*/ 	.short	(.L_3 - .L_2)
	.align		4
.L_2:
        /*0010*/ 	.word	index@(triton_poi_fused_native_layer_norm_6)
        /*0014*/ 	.word	0x00000000


	//----- nvinfo : EIATTR_FRAME_SIZE
	.align		4
.L_3:
        /*0018*/ 	.byte	0x04, 0x11
        /*001a*/ 	.short	(.L_5 - .L_4)
	.align		4
.L_4:
        /*001c*/ 	.word	index@(triton_poi_fused_native_layer_norm_6)
        /*0020*/ 	.word	0x00000000


	//----- nvinfo : EIATTR_MIN_STACK_SIZE
	.align		4
.L_5:
        /*0024*/ 	.byte	0x04, 0x12
        /*0026*/ 	.short	(.L_7 - .L_6)
	.align		4
.L_6:
        /*0028*/ 	.word	index@(triton_poi_fused_native_layer_norm_6)
        /*002c*/ 	.word	0x00000000
.L_7:


//--------------------- .nv.info.triton_poi_fused_native_layer_norm_6 --------------------------
	.section	.nv.info.triton_poi_fused_native_layer_norm_6,"",@"SHT_CUDA_INFO"
	.sectionflags	@""
	.align	4


	//----- nvinfo : EIATTR_CUDA_API_VERSION
	.align		4
        /*0000*/ 	.byte	0x04, 0x37
        /*0002*/ 	.short	(.L_9 - .L_8)
.L_8:
        /*0004*/ 	.word	0x0000007c


	//----- nvinfo : EIATTR_KPARAM_INFO
	.align		4
.L_9:
        /*0008*/ 	.byte	0x04, 0x17
        /*000a*/ 	.short	(.L_11 - .L_10)
.L_10:
        /*000c*/ 	.word	0x00000000
        /*0010*/ 	.short	0x0007
        /*0012*/ 	.short	0x0034
        /*0014*/ 	.byte	0x00, 0xf0, 0x11, 0x00


	//----- nvinfo : EIATTR_KPARAM_INFO
	.align		4
.L_11:
        /*0018*/ 	.byte	0x04, 0x17
        /*001a*/ 	.short	(.L_13 - .L_12)
.L_12:
        /*001c*/ 	.word	0x00000000
        /*0020*/ 	.short	0x0006
        /*0022*/ 	.short	0x0030
        /*0024*/ 	.byte	0x00, 0xf0, 0x11, 0x00


	//----- nvinfo : EIATTR_KPARAM_INFO
	.align		4
.L_13:
        /*0028*/ 	.byte	0x04, 0x17
        /*002a*/ 	.short	(.L_15 - .L_14)
.L_14:
        /*002c*/ 	.word	0x00000000
        /*0030*/ 	.short	0x0005
        /*0032*/ 	.short	0x0028
        /*0034*/ 	.byte	0x00, 0xf4, 0x21, 0x00


	//----- nvinfo : EIATTR_KPARAM_INFO
	.align		4
.L_15:
        /*0038*/ 	.byte	0x04, 0x17
        /*003a*/ 	.short	(.L_17 - .L_16)
.L_16:
        /*003c*/ 	.word	0x00000000
        /*0040*/ 	.short	0x0004
        /*0042*/ 	.short	0x0020
        /*0044*/ 	.byte	0x00, 0xf4, 0x21, 0x00


	//----- nvinfo : EIATTR_KPARAM_INFO
	.align		4
.L_17:
        /*0048*/ 	.byte	0x04, 0x17
        /*004a*/ 	.short	(.L_19 - .L_18)
.L_18:
        /*004c*/ 	.word	0x00000000
        /*0050*/ 	.short	0x0003
        /*0052*/ 	.short	0x0018
        /*0054*/ 	.byte	0x00, 0xf4, 0x21, 0x00


	//----- nvinfo : EIATTR_KPARAM_INFO
	.align		4
.L_19:
        /*0058*/ 	.byte	0x04, 0x17
        /*005a*/ 	.short	(.L_21 - .L_20)
.L_20:
        /*005c*/ 	.word	0x00000000
        /*0060*/ 	.short	0x0002
        /*0062*/ 	.short	0x0010
        /*0064*/ 	.byte	0x00, 0xf4, 0x21, 0x00


	//----- nvinfo : EIATTR_KPARAM_INFO
	.align		4
.L_21:
        /*0068*/ 	.byte	0x04, 0x17
        /*006a*/ 	.short	(.L_23 - .L_22)
.L_22:
        /*006c*/ 	.word	0x00000000
        /*0070*/ 	.short	0x0001
        /*0072*/ 	.short	0x0008
        /*0074*/ 	.byte	0x00, 0xf4, 0x21, 0x00


	//----- nvinfo : EIATTR_KPARAM_INFO
	.align		4
.L_23:
        /*0078*/ 	.byte	0x04, 0x17
        /*007a*/ 	.short	(.L_25 - .L_24)
.L_24:
        /*007c*/ 	.word	0x00000000
        /*0080*/ 	.short	0x0000
        /*0082*/ 	.short	0x0000
        /*0084*/ 	.byte	0x00, 0xf4, 0x21, 0x00


	//----- nvinfo : EIATTR_SPARSE_MMA_MASK
	.align		4
.L_25:
        /*0088*/ 	.byte	0x03, 0x50
        /*008a*/ 	.short	0x0000


	//----- nvinfo : EIATTR_MAXREG_COUNT
	.align		4
        /*008c*/ 	.byte	0x03, 0x1b
        /*008e*/ 	.short	0x00ff


	//----- nvinfo : EIATTR_EXIT_INSTR_OFFSETS
	.align		4
        /*0090*/ 	.byte	0x04, 0x1c
        /*0092*/ 	.short	(.L_27 - .L_26)


	//   ....[0]....
.L_26:
        /*0094*/ 	.word	0x00000400


	//   ....[1]....
        /*0098*/ 	.word	0x00000460


	//----- nvinfo : EIATTR_REQNTID
	.align		4
.L_27:
        /*009c*/ 	.byte	0x04, 0x10
        /*009e*/ 	.short	(.L_29 - .L_28)
.L_28:
        /*00a0*/ 	.word	0x00000020
        /*00a4*/ 	.word	0x00000001
        /*00a8*/ 	.word	0x00000001


	//----- nvinfo : EIATTR_CBANK_PARAM_SIZE
	.align		4
.L_29:
        /*00ac*/ 	.byte	0x03, 0x19
        /*00ae*/ 	.short	0x0038


	//----- nvinfo : EIATTR_PARAM_CBANK
	.align		4
        /*00b0*/ 	.byte	0x04, 0x0a
        /*00b2*/ 	.short	(.L_31 - .L_30)
	.align		4
.L_30:
        /*00b4*/ 	.word	index@(.nv.constant0.triton_poi_fused_native_layer_norm_6)
        /*00b8*/ 	.short	0x0210
        /*00ba*/ 	.short	0x0038


	//----- nvinfo : EIATTR_SW_WAR
	.align		4
.L_31:
        /*00bc*/ 	.byte	0x04, 0x36
        /*00be*/ 	.short	(.L_33 - .L_32)
.L_32:
        /*00c0*/ 	.word	0x00000008
.L_33:


//--------------------- .nv.callgraph             --------------------------
	.section	.nv.callgraph,"",@"SHT_CUDA_CALLGRAPH"
	.align	4
	.sectionentsize	8
	.align		4
        /*0000*/ 	.word	0x00000000
	.align		4
        /*0004*/ 	.word	0xffffffff
	.align		4
        /*0008*/ 	.word	0x00000000
	.align		4
        /*000c*/ 	.word	0xfffffffe
	.align		4
        /*0010*/ 	.word	0x00000000
	.align		4
        /*0014*/ 	.word	0xfffffffd
	.align		4
        /*0018*/ 	.word	0x00000000
	.align		4
        /*001c*/ 	.word	0xfffffffc


//--------------------- .text.triton_poi_fused_native_layer_norm_6 --------------------------
	.section	.text.triton_poi_fused_native_layer_norm_6,"ax",@progbits
	.sectionflags	@"SHF_BARRIERS=1"
	.align	128
        .global         triton_poi_fused_native_layer_norm_6
        .type           triton_poi_fused_native_layer_norm_6,@function
        .size           triton_poi_fused_native_layer_norm_6,(.L_x_1 - triton_poi_fused_native_layer_norm_6)
        .other          triton_poi_fused_native_layer_norm_6,@"STO_CUDA_ENTRY STV_DEFAULT"
triton_poi_fused_native_layer_norm_6:
.text.triton_poi_fused_native_layer_norm_6:
[----:B------:R-:W0:Y:S01]  /*0000*/  LDC R1, c[0x0][0x28] ;  /* 0x00000a00ff017b82 */ /* 0x000e220000000800 */
[----:B------:R-:W1:Y:S07]  /*0010*/  S2R R0, SR_CTAID.Y ;  /* 0x0000000000007919 */ /* 0x000e6e0000002600 */
[----:B------:R-:W2:Y:S01]  /*0020*/  LDC.64 R2, c[0x0][0x210] ;  /* 0x00008400ff027b82 */ /* 0x000ea20000000a00 */
[----:B------:R-:W-:Y:S01]  /*0030*/  ULDC.64 UR6, c[0x0][0x208] ;  /* 0x0000820000067ab9 */ /* 0x000fe20000000a00 */
[----:B------:R-:W3:Y:S01]  /*0040*/  S2R R21, SR_TID.X ;  /* 0x0000000000157919 */ /* 0x000ee20000002100 */
[----:B------:R-:W4:Y:S05]  /*0050*/  S2R R12, SR_CTAID.X ;  /* 0x00000000000c7919 */ /* 0x000f2a0000002500 */
[----:B------:R-:W5:Y:S01]  /*0060*/  LDC.64 R4, c[0x0][0x218] ;  /* 0x00008600ff047b82 */ /* 0x000f620000000a00 */
[----:B-1----:R-:W-:Y:S01]  /*0070*/  IMAD.SHL.U32 R0, R0, 0x10, RZ ;  /* 0x0000001000007824 */ /* 0x002fe200078e00ff */
[----:B---3--:R-:W-:-:S04]  /*0080*/  SHF.R.U32.HI R15, RZ, 0x4, R21 ;  /* 0x00000004ff0f7819 */ /* 0x008fc80000011615 */
[----:B------:R-:W-:Y:S01]  /*0090*/  LOP3.LUT R13, R0, 0xf, R21, 0xf8, !PT ;  /* 0x0000000f000d7812 */ /* 0x000fe200078ef815 */
[----:B----4-:R-:W-:Y:S01]  /*00a0*/  IMAD.SHL.U32 R12, R12, 0x2, RZ ;  /* 0x000000020c0c7824 */ /* 0x010fe200078e00ff */
[----:B------:R-:W-:Y:S02]  /*00b0*/  SGXT.U32 R15, R15, 0x1 ;  /* 0x000000010f0f781a */ /* 0x000fe40000000000 */
[----:B------:R-:W-:Y:S01]  /*00c0*/  SHF.R.S32.HI R6, RZ, 0x1f, R13 ;  /* 0x0000001fff067819 */ /* 0x000fe2000001140d */
[----:B-----5:R-:W-:Y:S01]  /*00d0*/  IMAD.WIDE R4, R13, 0x4, R4 ;  /* 0x000000040d047825 */ /* 0x020fe200078e0204 */
[----:B------:R-:W-:Y:S02]  /*00e0*/  LOP3.LUT R17, R12, R15, RZ, 0xfc, !PT ;  /* 0x0000000f0c117212 */ /* 0x000fe400078efcff */
[----:B------:R-:W-:Y:S02]  /*00f0*/  LEA.HI R8, R6, R13, RZ, 0x2 ;  /* 0x0000000d06087211 */ /* 0x000fe400078f10ff */
[----:B------:R-:W1:Y:S01]  /*0100*/  LDC.64 R6, c[0x0][0x220] ;  /* 0x00008800ff067b82 */ /* 0x000e620000000a00 */
[----:B------:R-:W-:-:S02]  /*0110*/  ISETP.GE.AND P1, PT, R17, 0x4, PT ;  /* 0x000000041100780c */ /* 0x000fc40003f26270 */
[C---:B------:R-:W-:Y:S01]  /*0120*/  LOP3.LUT R10, R8.reuse, 0xfffffffc, RZ, 0xc0, !PT ;  /* 0xfffffffc080a7812 */ /* 0x040fe200078ec0ff */
[----:B------:R-:W-:Y:S01]  /*0130*/  IMAD.SHL.U32 R16, R8, 0x4, RZ ;  /* 0x0000000408107824 */ /* 0x000fe200078e00ff */
[C---:B------:R-:W-:Y:S02]  /*0140*/  ISETP.LT.AND P0, PT, R13.reuse, 0x10, !P1 ;  /* 0x000000100d00780c */ /* 0x040fe40004f01270 */
[C---:B------:R-:W-:Y:S01]  /*0150*/  ISETP.GE.AND P2, PT, R13.reuse, 0x10, PT ;  /* 0x000000100d00780c */ /* 0x040fe20003f46270 */
[----:B------:R-:W-:Y:S01]  /*0160*/  IMAD.IADD R14, R13, 0x1, -R10 ;  /* 0x000000010d0e7824 */ /* 0x000fe200078e0a0a */
[----:B------:R-:W3:Y:S01]  /*0170*/  LDC.64 R8, c[0x0][0x228] ;  /* 0x00008a00ff087b82 */ /* 0x000ee20000000a00 */
[----:B------:R-:W-:Y:S02]  /*0180*/  LOP3.LUT R19, R16, 0xfffffff0, RZ, 0xc0, !PT ;  /* 0xfffffff010137812 */ /* 0x000fe400078ec0ff */
[----:B------:R-:W-:-:S04]  /*0190*/  IMAD R14, R17, 0x4, R14 ;  /* 0x00000004110e7824 */ /* 0x000fc800078e020e */
[----:B------:R-:W-:Y:S01]  /*01a0*/  IMAD.IADD R19, R14, 0x1, R19 ;  /* 0x000000010e137824 */ /* 0x000fe200078e0213 */
[----:B------:R-:W4:Y:S01]  /*01b0*/  LDC.64 R10, c[0x0][0x230] ;  /* 0x00008c00ff0a7b82 */ /* 0x000f220000000a00 */
[----:B------:R-:W-:Y:S02]  /*01c0*/  IMAD.MOV.U32 R14, RZ, RZ, RZ ;  /* 0x000000ffff0e7224 */ /* 0x000fe400078e00ff */
[----:B--2---:R-:W-:-:S04]  /*01d0*/  IMAD.WIDE R2, R19, 0x4, R2 ;  /* 0x0000000413027825 */ /* 0x004fc800078e0202 */
[----:B------:R-:W-:Y:S01]  /*01e0*/  IMAD.MOV.U32 R19, RZ, RZ, RZ ;  /* 0x000000ffff137224 */ /* 0x000fe200078e00ff */
[----:B------:R2:W5:Y:S01]  /*01f0*/  @P0 LDG.E.EL R14, desc[UR6][R2.64] ;  /* 0x00000006020e0981 */ /* 0x000562000c2e1900 */
[----:B-1----:R-:W-:-:S04]  /*0200*/  IMAD.WIDE R6, R13, 0x4, R6 ;  /* 0x000000040d067825 */ /* 0x002fc800078e0206 */
[----:B------:R-:W-:Y:S01]  /*0210*/  IMAD.MOV.U32 R13, RZ, RZ, RZ ;  /* 0x000000ffff0d7224 */ /* 0x000fe200078e00ff */
[----:B------:R1:W5:Y:S01]  /*0220*/  @!P2 LDG.E.EL R19, desc[UR6][R4.64] ;  /* 0x000000060413a981 */ /* 0x000362000c2e1900 */
[----:B---3--:R-:W-:-:S04]  /*0230*/  IMAD.WIDE R8, R17, 0x4, R8 ;  /* 0x0000000411087825 */ /* 0x008fc800078e0208 */
[----:B------:R-:W3:Y:S01]  /*0240*/  @!P2 LDG.E.EL R13, desc[UR6][R6.64] ;  /* 0x00000006060da981 */ /* 0x000ee2000c2e1900 */
[----:B----4-:R-:W-:Y:S01]  /*0250*/  IMAD.WIDE R10, R17, 0x4, R10 ;  /* 0x00000004110a7825 */ /* 0x010fe200078e020a */
[----:B------:R-:W-:-:S06]  /*0260*/  CS2R R16, SRZ ;  /* 0x0000000000107805 */ /* 0x000fcc000001ff00 */
[----:B------:R-:W4:Y:S04]  /*0270*/  @!P1 LDG.E.EL R16, desc[UR6][R8.64] ;  /* 0x0000000608109981 */ /* 0x000f28000c2e1900 */
[----:B------:R-:W4:Y:S01]  /*0280*/  @!P1 LDG.E.EL R17, desc[UR6][R10.64] ;  /* 0x000000060a119981 */ /* 0x000f22000c2e1900 */
[----:B------:R-:W1:Y:S01]  /*0290*/  S2UR UR5, SR_CgaCtaId ;  /* 0x00000000000579c3 */ /* 0x000e620000008800 */
[----:B--2---:R-:W-:Y:S01]  /*02a0*/  IMAD.SHL.U32 R2, R21, 0x2, RZ ;  /* 0x0000000215027824 */ /* 0x004fe200078e00ff */
[----:B------:R-:W-:-:S04]  /*02b0*/  UMOV UR4, 0x400 ;  /* 0x0000040000047882 */ /* 0x000fc80000000000 */
[----:B-1----:R-:W-:Y:S02]  /*02c0*/  LOP3.LUT R4, R2, 0x1e, RZ, 0xc0, !PT ;  /* 0x0000001e02047812 */ /* 0x002fe400078ec0ff */
[----:B------:R-:W-:Y:S01]  /*02d0*/  LOP3.LUT R15, R15, 0x1e, R2, 0xf8, !PT ;  /* 0x0000001e0f0f7812 */ /* 0x000fe200078ef802 */
[----:B0-----:R-:W-:-:S06]  /*02e0*/  UPRMT UR4, UR5, 0x654, UR4 ;  /* 0x0000065405047896 */ /* 0x001fcc0008000004 */
[----:B------:R-:W-:-:S05]  /*02f0*/  LEA R4, R4, UR4, 0x1 ;  /* 0x0000000404047c11 */ /* 0x000fca000f8e08ff */
[----:B------:R-:W-:Y:S01]  /*0300*/  IMAD R15, R15, 0x4, R4 ;  /* 0x000000040f0f7824 */ /* 0x000fe200078e0204 */
[----:B------:R-:W-:Y:S02]  /*0310*/  SHF.R.U32.HI R3, RZ, 0x1, R21 ;  /* 0x00000001ff037819 */ /* 0x000fe40000011615 */
[----:B------:R-:W-:Y:S02]  /*0320*/  LOP3.LUT R5, R12, 0x1, R21, 0xf8, !PT ;  /* 0x000000010c057812 */ /* 0x000fe400078ef815 */
[----:B------:R-:W-:Y:S02]  /*0330*/  SGXT.U32 R3, R3, 0x4 ;  /* 0x000000040303781a */ /* 0x000fe40000000000 */
[----:B------:R-:W-:Y:S02]  /*0340*/  ISETP.GE.AND P0, PT, R5, 0x4, PT ;  /* 0x000000040500780c */ /* 0x000fe40003f06270 */
[----:B------:R-:W-:-:S04]  /*0350*/  LOP3.LUT R0, R0, R3, RZ, 0xfc, !PT ;  /* 0x0000000300007212 */ /* 0x000fc800078efcff */
[----:B------:R-:W-:Y:S02]  /*0360*/  ISETP.LT.AND P0, PT, R0, 0x10, !P0 ;  /* 0x000000100000780c */ /* 0x000fe40004701270 */
[----:B------:R-:W-:Y:S02]  /*0370*/  LOP3.LUT R3, R2, 0x3c, RZ, 0xc0, !PT ;  /* 0x0000003c02037812 */ /* 0x000fe400078ec0ff */
[----:B------:R-:W-:-:S03]  /*0380*/  LOP3.LUT R2, R21, 0x1f, RZ, 0xc0, !PT ;  /* 0x0000001f15027812 */ /* 0x000fc600078ec0ff */
[----:B------:R-:W-:-:S04]  /*0390*/  VIADD R3, R3, UR4 ;  /* 0x0000000403037c36 */ /* 0x000fc80008000000 */
[----:B------:R-:W-:Y:S02]  /*03a0*/  IMAD R4, R2, 0x4, R3 ;  /* 0x0000000402047824 */ /* 0x000fe400078e0203 */
[----:B-----5:R-:W-:-:S04]  /*03b0*/  FADD R14, -R19, R14 ;  /* 0x0000000e130e7221 */ /* 0x020fc80000000100 */
[----:B---3--:R-:W-:-:S04]  /*03c0*/  FMUL R14, R14, R13 ;  /* 0x0000000d0e0e7220 */ /* 0x008fc80000400000 */
[----:B----4-:R-:W-:-:S05]  /*03d0*/  FFMA R14, R14, R16, R17 ;  /* 0x000000100e0e7223 */ /* 0x010fca0000000011 */
[----:B------:R0:W-:Y:S01]  /*03e0*/  STS [R15], R14 ;  /* 0x0000000e0f007388 */ /* 0x0001e20000000800 */
[----:B------:R-:W-:Y:S06]  /*03f0*/  BAR.SYNC.DEFER_BLOCKING 0x0 ;  /* 0x0000000000007b1d */ /* 0x000fec0000010000 */
[----:B0-----:R-:W-:Y:S05]  /*0400*/  @!P0 EXIT ;  /* 0x000000000000894d */ /* 0x001fea0003800000 */
[----:B------:R-:W0:Y:S01]  /*0410*/  LDS R7, [R4] ;  /* 0x0000000004077984 */ /* 0x000e220000000800 */
[----:B------:R-:W1:Y:S01]  /*0420*/  LDC.64 R2, c[0x0][0x238] ;  /* 0x00008e00ff027b82 */ /* 0x000e620000000a00 */
[----:B------:R-:W-:-:S04]  /*0430*/  IMAD R5, R0, 0x4, R5 ;  /* 0x0000000400057824 */ /* 0x000fc800078e0205 */
[----:B-1----:R-:W-:-:S05]  /*0440*/  IMAD.WIDE R2, R5, 0x4, R2 ;  /* 0x0000000405027825 */ /* 0x002fca00078e0202 */
[----:B0-----:R-:W-:Y:S01]  /*0450*/  STG.E desc[UR6][R2.64], R7 ;  /* 0x0000000702007986 */ /* 0x001fe2000c101906 */
[----:B------:R-:W-:Y:S05]  /*0460*/  EXIT ;  /* 0x000000000000794d */ /* 0x000fea0003800000 */
.L_x_0:
[----:B------:R-:W-:-:S00]  /*0470*/  BRA `(.L_x_0) ;  /* 0xfffffffc00fc7947 */ /* 0x000fc0000383ffff */
[----:B------:R-:W-:-:S00]  /*0480*/  NOP ;  /* 0x0000000000007918 */ /* 0x000fc00000000000 */
[----:B------:R-:W-:-:S00]  /*0490*/  NOP ;  /* 0x0000000000007918 */ /* 0x000fc00000000000 */
[----:B------:R-:W-:-:S00]  /*04a0*/  NOP ;  /* 0x0000000000007918 */ /* 0x000fc00000000000 */
[----:B------:R-:W-:-:S00]  /*04b0*/  NOP ;  /* 0x0000000000007918 */ /* 0x000fc00000000000 */
[----:B------:R-:W-:-:S00]  /*04c0*/  NOP ;  /* 0x0000000000007918 */ /* 0x000fc00000000000 */
[----:B------:R-:W-:-:S00]  /*04d0*/  NOP ;  /* 0x0000000000007918 */ /* 0x000fc00000000000 */
[----:B------:R-:W-:-:S00]  /*04e0*/  NOP ;  /* 0x0000000000007918 */ /* 0x000fc00000000000 */
[----:B------:R-:W-:-:S00]  /*04f0*/  NOP ;  /* 0x0000000000007918 */ /* 0x000fc00000000000 */
.L_x_1:


//--------------------- .nv.shared.triton_poi_fused_native_layer_norm_6 --------------------------
	.section	.nv.shared.triton_poi_fused_native_layer_norm_6,"aw",@nobits
	.sectionflags	@""
	.align	16
	.zero		1024


//--------------------- .nv.constant0.triton_poi_fused_native_layer_norm_6 --------------------------
	.section	.nv.constant0.triton_poi_fused_native_layer_norm_6,"a",@progbits
	.sectionflags	@""
	.align	4
.nv.constant0.triton_poi_fused_native_layer_norm_6:
	.zero		584
